	.headerflags	@"EF_CUDA_TEXMODE_UNIFIED EF_CUDA_64BIT_ADDRESS EF_CUDA_ACCELERATORS EF_CUDA_SM90 EF_CUDA_VIRTUAL_SM(EF_CUDA_SM90)"
	.elftype	@"ET_EXEC"


//--------------------- .nv.info                  --------------------------
	.section	.nv.info,"",@"SHT_CUDA_INFO"
	.align	4


	//----- nvinfo : EIATTR_REGCOUNT
	.align		4
        /*0000*/ 	.byte	0x04, 0x2f
        /*0002*/ 	.short	(.L_3 - .L_2)
	.align		4
.L_2:
        /*0004*/ 	.word	index@(triton_poi_fused__native_batch_norm_legit_no_training_relu_10)
        /*0008*/ 	.word	0x00000020


	//----- nvinfo : EIATTR_MIN_STACK_SIZE
	.align		4
.L_3:
        /*000c*/ 	.byte	0x04, 0x12
        /*000e*/ 	.short	(.L_5 - .L_4)
	.align		4
.L_4:
        /*0010*/ 	.word	index@(triton_poi_fused__native_batch_norm_legit_no_training_relu_10)
        /*0014*/ 	.word	0x00000000


	//----- nvinfo : EIATTR_FRAME_SIZE
	.align		4
.L_5:
        /*0018*/ 	.byte	0x04, 0x11
        /*001a*/ 	.short	(.L_7 - .L_6)
	.align		4
.L_6:
        /*001c*/ 	.word	index@(triton_poi_fused__native_batch_norm_legit_no_training_relu_10)
        /*0020*/ 	.word	0x00000000


	//----- nvinfo : EIATTR_MIN_STACK_SIZE
	.align		4
.L_7:
        /*0024*/ 	.byte	0x04, 0x12
        /*0026*/ 	.short	(.L_9 - .L_8)
	.align		4
.L_8:
        /*0028*/ 	.word	index@(triton_poi_fused__native_batch_norm_legit_no_training_relu_10)
        /*002c*/ 	.word	0x00000000
.L_9:


//--------------------- .nv.info.triton_poi_fused__native_batch_norm_legit_no_training_relu_10 --------------------------
	.section	.nv.info.triton_poi_fused__native_batch_norm_legit_no_training_relu_10,"",@"SHT_CUDA_INFO"
	.sectionflags	@""
	.align	4


	//----- nvinfo : EIATTR_CUDA_API_VERSION
	.align		4
        /*0000*/ 	.byte	0x04, 0x37
        /*0002*/ 	.short	(.L_11 - .L_10)
.L_10:
        /*0004*/ 	.word	0x0000007c


	//----- nvinfo : EIATTR_KPARAM_INFO
	.align		4
.L_11:
        /*0008*/ 	.byte	0x04, 0x17
        /*000a*/ 	.short	(.L_13 - .L_12)
.L_12:
        /*000c*/ 	.word	0x00000000
        /*0010*/ 	.short	0x0006
        /*0012*/ 	.short	0x0030
        /*0014*/ 	.byte	0x00, 0xf0, 0x11, 0x00


	//----- nvinfo : EIATTR_KPARAM_INFO
	.align		4
.L_13:
        /*0018*/ 	.byte	0x04, 0x17
        /*001a*/ 	.short	(.L_15 - .L_14)
.L_14:
        /*001c*/ 	.word	0x00000000
        /*0020*/ 	.short	0x0005
        /*0022*/ 	.short	0x0028
        /*0024*/ 	.byte	0x00, 0xf4, 0x21, 0x00


	//----- nvinfo : EIATTR_KPARAM_INFO
	.align		4
.L_15:
        /*0028*/ 	.byte	0x04, 0x17
        /*002a*/ 	.short	(.L_17 - .L_16)
.L_16:
        /*002c*/ 	.word	0x00000000
        /*0030*/ 	.short	0x0004
        /*0032*/ 	.short	0x0020
        /*0034*/ 	.byte	0x00, 0xf4, 0x21, 0x00


	//----- nvinfo : EIATTR_KPARAM_INFO
	.align		4
.L_17:
        /*0038*/ 	.byte	0x04, 0x17
        /*003a*/ 	.short	(.L_19 - .L_18)
.L_18:
        /*003c*/ 	.word	0x00000000
        /*0040*/ 	.short	0x0003
        /*0042*/ 	.short	0x0018
        /*0044*/ 	.byte	0x00, 0xf4, 0x21, 0x00


	//----- nvinfo : EIATTR_KPARAM_INFO
	.align		4
.L_19:
        /*0048*/ 	.byte	0x04, 0x17
        /*004a*/ 	.short	(.L_21 - .L_20)
.L_20:
        /*004c*/ 	.word	0x00000000
        /*0050*/ 	.short	0x0002
        /*0052*/ 	.short	0x0010
        /*0054*/ 	.byte	0x00, 0xf4, 0x21, 0x00


	//----- nvinfo : EIATTR_KPARAM_INFO
	.align		4
.L_21:
        /*0058*/ 	.byte	0x04, 0x17
        /*005a*/ 	.short	(.L_23 - .L_22)
.L_22:
        /*005c*/ 	.word	0x00000000
        /*0060*/ 	.short	0x0001
        /*0062*/ 	.short	0x0008
        /*0064*/ 	.byte	0x00, 0xf4, 0x21, 0x00


	//----- nvinfo : EIATTR_KPARAM_INFO
	.align		4
.L_23:
        /*0068*/ 	.byte	0x04, 0x17
        /*006a*/ 	.short	(.L_25 - .L_24)
.L_24:
        /*006c*/ 	.word	0x00000000
        /*0070*/ 	.short	0x0000
        /*0072*/ 	.short	0x0000
        /*0074*/ 	.byte	0x00, 0xf4, 0x21, 0x00


	//----- nvinfo : EIATTR_SPARSE_MMA_MASK
	.align		4
.L_25:
        /*0078*/ 	.byte	0x03, 0x50
        /*007a*/ 	.short	0x0000


	//----- nvinfo : EIATTR_MAXREG_COUNT
	.align		4
        /*007c*/ 	.byte	0x03, 0x1b
        /*007e*/ 	.short	0x00ff


	//----- nvinfo : EIATTR_EXIT_INSTR_OFFSETS
	.align		4
        /*0080*/ 	.byte	0x04, 0x1c
        /*0082*/ 	.short	(.L_27 - .L_26)


	//   ....[0]....
.L_26:
        /*0084*/ 	.word	0x00000640


	//   ....[1]....
        /*0088*/ 	.word	0x00000660


	//----- nvinfo : EIATTR_REQNTID
	.align		4
.L_27:
        /*008c*/ 	.byte	0x04, 0x10
        /*008e*/ 	.short	(.L_29 - .L_28)
.L_28:
        /*0090*/ 	.word	0x00000080
        /*0094*/ 	.word	0x00000001
        /*0098*/ 	.word	0x00000001


	//----- nvinfo : EIATTR_CBANK_PARAM_SIZE
	.align		4
.L_29:
        /*009c*/ 	.byte	0x03, 0x19
        /*009e*/ 	.short	0x0034


	//----- nvinfo : EIATTR_PARAM_CBANK
	.align		4
        /*00a0*/ 	.byte	0x04, 0x0a
        /*00a2*/ 	.short	(.L_31 - .L_30)
	.align		4
.L_30:
        /*00a4*/ 	.word	index@(.nv.constant0.triton_poi_fused__native_batch_norm_legit_no_training_relu_10)
        /*00a8*/ 	.short	0x0210
        /*00aa*/ 	.short	0x0034


	//----- nvinfo : EIATTR_SW_WAR
	.align		4
.L_31:
        /*00ac*/ 	.byte	0x04, 0x36
        /*00ae*/ 	.short	(.L_33 - .L_32)
.L_32:
        /*00b0*/ 	.word	0x00000008
.L_33:


//--------------------- .nv.callgraph             --------------------------
	.section	.nv.callgraph,"",@"SHT_CUDA_CALLGRAPH"
	.align	4
	.sectionentsize	8
	.align		4
        /*0000*/ 	.word	0x00000000
	.align		4
        /*0004*/ 	.word	0xffffffff
	.align		4
        /*0008*/ 	.word	0x00000000
	.align		4
        /*000c*/ 	.word	0xfffffffe
	.align		4
        /*0010*/ 	.word	0x00000000
	.align		4
        /*0014*/ 	.word	0xfffffffd
	.align		4
        /*0018*/ 	.word	0x00000000
	.align		4
        /*001c*/ 	.word	0xfffffffc


//--------------------- .nv.constant4             --------------------------
	.section	.nv.constant4,"a",@progbits
	.align	8
	.align		8
.nv.constant4:
        /*0000*/ 	.dword	_$_str
	.align		8
        /*0008*/ 	.dword	_$_str_$_2


//--------------------- .text.triton_poi_fused__native_batch_norm_legit_no_training_relu_10 --------------------------
	.section	.text.triton_poi_fused__native_batch_norm_legit_no_training_relu_10,"ax",@progbits
	.align	128
        .global         triton_poi_fused__native_batch_norm_legit_no_training_relu_10
        .type           triton_poi_fused__native_batch_norm_legit_no_training_relu_10,@function
        .size           triton_poi_fused__native_batch_norm_legit_no_training_relu_10,(.L_x_1 - triton_poi_fused__native_batch_norm_legit_no_training_relu_10)
        .other          triton_poi_fused__native_batch_norm_legit_no_training_relu_10,@"STO_CUDA_ENTRY STV_DEFAULT"
triton_poi_fused__native_batch_norm_legit_no_training_relu_10:
.text.triton_poi_fused__native_batch_norm_legit_no_training_relu_10:
[----:B------:R-:W0:Y:S01]  /*0000*/  LDC R1, c[0x0][0x28] ;  /* 0x00000a00ff017b82 */ /* 0x000e220000000800 */
[----:B------:R-:W1:Y:S07]  /*0010*/  S2R R0, SR_TID.X ;  /* 0x0000000000007919 */ /* 0x000e6e0000002100 */
[----:B------:R-:W2:Y:S01]  /*0020*/  LDC.64 R2, c[0x0][0x220] ;  /* 0x00008800ff027b82 */ /* 0x000ea20000000a00 */
[----:B------:R-:W-:Y:S02]  /*0030*/  CS2R R24, SRZ ;  /* 0x0000000000187805 */ /* 0x000fe4000001ff00 */
[----:B------:R-:W-:Y:S01]  /*0040*/  CS2R R26, SRZ ;  /* 0x00000000001a7805 */ /* 0x000fe2000001ff00 */
[----:B------:R-:W3:Y:S01]  /*0050*/  S2R R21, SR_CTAID.X ;  /* 0x0000000000157919 */ /* 0x000ee20000002500 */
[----:B------:R-:W-:-:S03]  /*0060*/  ULDC.64 UR4, c[0x0][0x208] ;  /* 0x0000820000047ab9 */ /* 0x000fc60000000a00 */
[----:B------:R-:W4:Y:S08]  /*0070*/  LDC.64 R22, c[0x0][0x210] ;  /* 0x00008400ff167b82 */ /* 0x000f300000000a00 */
[----:B------:R-:W5:Y:S08]  /*0080*/  LDC.64 R28, c[0x0][0x218] ;  /* 0x00008600ff1c7b82 */ /* 0x000f700000000a00 */
[----:B------:R-:W4:Y:S01]  /*0090*/  LDC.64 R14, c[0x0][0x228] ;  /* 0x00008a00ff0e7b82 */ /* 0x000f220000000a00 */
[----:B-1----:R-:W-:-:S07]  /*00a0*/  SHF.L.U32 R0, R0, 0x2, RZ ;  /* 0x0000000200007819 */ /* 0x002fce00000006ff */
[----:B------:R-:W1:Y:S01]  /*00b0*/  LDC.64 R12, c[0x0][0x230] ;  /* 0x00008c00ff0c7b82 */ /* 0x000e620000000a00 */
[----:B------:R-:W-:-:S04]  /*00c0*/  LOP3.LUT R0, R0, 0x1fc, RZ, 0xc0, !PT ;  /* 0x000001fc00007812 */ /* 0x000fc800078ec0ff */
[----:B---3--:R-:W-:-:S04]  /*00d0*/  LEA R21, R21, R0, 0x9 ;  /* 0x0000000015157211 */ /* 0x008fc800078e48ff */
[C---:B------:R-:W-:Y:S01]  /*00e0*/  ISETP.GE.AND P0, PT, R21.reuse, 0xf500, PT ;  /* 0x0000f5001500780c */ /* 0x040fe20003f06270 */
[----:B------:R-:W-:-:S05]  /*00f0*/  IMAD.HI R0, R21, 0x66666667, RZ ;  /* 0x6666666715007827 */ /* 0x000fca00078e02ff */
[----:B------:R-:W-:-:S04]  /*0100*/  SHF.R.U32.HI R5, RZ, 0x1f, R0 ;  /* 0x0000001fff057819 */ /* 0x000fc80000011600 */
[----:B------:R-:W-:-:S05]  /*0110*/  LEA.HI.SX32 R0, R0, R5, 0x1b ;  /* 0x0000000500007211 */ /* 0x000fca00078fdaff */
[----:B------:R-:W-:-:S04]  /*0120*/  IMAD R0, R0, -0x50, R21 ;  /* 0xffffffb000007824 */ /* 0x000fc800078e0215 */
[----:B--2---:R-:W-:-:S05]  /*0130*/  IMAD.WIDE R2, R0, 0x4, R2 ;  /* 0x0000000400027825 */ /* 0x004fca00078e0202 */
[----:B------:R2:W3:Y:S01]  /*0140*/  @!P0 LDG.E.EL.128 R24, desc[UR4][R2.64] ;  /* 0x0000000402188981 */ /* 0x0004e2000c2e1d00 */
[----:B------:R-:W-:Y:S02]  /*0150*/  CS2R R4, SRZ ;  /* 0x0000000000047805 */ /* 0x000fe4000001ff00 */
[----:B------:R-:W-:Y:S02]  /*0160*/  CS2R R6, SRZ ;  /* 0x0000000000067805 */ /* 0x000fe4000001ff00 */
[----:B------:R-:W-:Y:S02]  /*0170*/  CS2R R8, SRZ ;  /* 0x0000000000087805 */ /* 0x000fe4000001ff00 */
[----:B------:R-:W-:Y:S01]  /*0180*/  CS2R R10, SRZ ;  /* 0x00000000000a7805 */ /* 0x000fe2000001ff00 */
[----:B----4-:R-:W-:-:S04]  /*0190*/  IMAD.WIDE R22, R21, 0x4, R22 ;  /* 0x0000000415167825 */ /* 0x010fc800078e0216 */
[C---:B-----5:R-:W-:Y:S01]  /*01a0*/  IMAD.WIDE R28, R0.reuse, 0x4, R28 ;  /* 0x00000004001c7825 */ /* 0x060fe200078e021c */
[----:B------:R1:W4:Y:S04]  /*01b0*/  @!P0 LDG.E.128 R4, desc[UR4][R22.64] ;  /* 0x0000000416048981 */ /* 0x000328000c1e1d00 */
[----:B------:R-:W4:Y:S01]  /*01c0*/  @!P0 LDG.E.EL.128 R8, desc[UR4][R28.64] ;  /* 0x000000041c088981 */ /* 0x000f22000c2e1d00 */
[C---:B0-2---:R-:W-:Y:S01]  /*01d0*/  IMAD.WIDE R2, R0.reuse, 0x4, R14 ;  /* 0x0000000400027825 */ /* 0x045fe200078e020e */
[----:B------:R-:W-:Y:S02]  /*01e0*/  CS2R R14, SRZ ;  /* 0x00000000000e7805 */ /* 0x000fe4000001ff00 */
[----:B------:R-:W-:Y:S02]  /*01f0*/  CS2R R16, SRZ ;  /* 0x0000000000107805 */ /* 0x000fe4000001ff00 */
[----:B------:R-:W-:Y:S01]  /*0200*/  CS2R R18, SRZ ;  /* 0x0000000000127805 */ /* 0x000fe2000001ff00 */
[----:B-1----:R-:W-:Y:S01]  /*0210*/  IMAD.WIDE R22, R0, 0x4, R12 ;  /* 0x0000000400167825 */ /* 0x002fe200078e020c */
[----:B------:R-:W-:-:S04]  /*0220*/  CS2R R12, SRZ ;  /* 0x00000000000c7805 */ /* 0x000fc8000001ff00 */
[----:B------:R0:W2:Y:S04]  /*0230*/  @!P0 LDG.E.EL.128 R16, desc[UR4][R22.64] ;  /* 0x0000000416108981 */ /* 0x0000a8000c2e1d00 */
[----:B------:R1:W2:Y:S01]  /*0240*/  @!P0 LDG.E.EL.128 R12, desc[UR4][R2.64] ;  /* 0x00000004020c8981 */ /* 0x0002a2000c2e1d00 */
[----:B0-----:R-:W-:Y:S01]  /*0250*/  HFMA2.MMA R22, -RZ, RZ, 1.625, 0 ;  /* 0x3e800000ff167435 */ /* 0x001fe200000001ff */
[----:B-1----:R-:W0:Y:S02]  /*0260*/  LDC.64 R2, c[0x0][0x238] ;  /* 0x00008e00ff027b82 */ /* 0x002e240000000a00 */
[----:B0-----:R-:W-:-:S04]  /*0270*/  IMAD.WIDE R2, R21, 0x4, R2 ;  /* 0x0000000415027825 */ /* 0x001fc800078e0202 */
[----:B---3--:R-:W-:Y:S01]  /*0280*/  FADD R25, R25, 9.9999997473787516356e-06 ;  /* 0x3727c5ac19197421 */ /* 0x008fe20000000000 */
[----:B------:R-:W-:-:S03]  /*0290*/  FADD R26, R26, 9.9999997473787516356e-06 ;  /* 0x3727c5ac1a1a7421 */ /* 0x000fc60000000000 */
[----:B------:R-:W0:Y:S01]  /*02a0*/  MUFU.SQRT R28, R25 ;  /* 0x00000019001c7308 */ /* 0x000e220000002000 */
[----:B------:R-:W-:Y:S01]  /*02b0*/  FADD R24, R24, 9.9999997473787516356e-06 ;  /* 0x3727c5ac18187421 */ /* 0x000fe20000000000 */
[----:B------:R-:W-:-:S06]  /*02c0*/  FADD R27, R27, 9.9999997473787516356e-06 ;  /* 0x3727c5ac1b1b7421 */ /* 0x000fcc0000000000 */
[----:B------:R-:W1:Y:S08]  /*02d0*/  MUFU.SQRT R26, R26 ;  /* 0x0000001a001a7308 */ /* 0x000e700000002000 */
[----:B------:R-:W3:Y:S01]  /*02e0*/  MUFU.SQRT R23, R24 ;  /* 0x0000001800177308 */ /* 0x000ee20000002000 */
[----:B0-----:R-:W-:-:S07]  /*02f0*/  FSETP.GT.AND P6, PT, R28, 8.50705917302346158658e+37, PT ;  /* 0x7e8000001c00780b */ /* 0x001fce0003fc4000 */
[----:B------:R-:W0:Y:S01]  /*0300*/  MUFU.SQRT R29, R27 ;  /* 0x0000001b001d7308 */ /* 0x000e220000002000 */
[----:B-1----:R-:W-:Y:S02]  /*0310*/  FSETP.GT.AND P2, PT, R26, 8.50705917302346158658e+37, PT ;  /* 0x7e8000001a00780b */ /* 0x002fe40003f44000 */
[----:B------:R-:W-:Y:S02]  /*0320*/  FSETP.GEU.AND P4, PT, R28, 1.175494350822287508e-38, PT ;  /* 0x008000001c00780b */ /* 0x000fe40003f8e000 */
[----:B------:R-:W-:Y:S01]  /*0330*/  FSEL R0, R22, 1, P6 ;  /* 0x3f80000016007808 */ /* 0x000fe20003000000 */
[----:B------:R-:W-:Y:S01]  /*0340*/  @P6 FMUL R28, R28, 0.25 ;  /* 0x3e8000001c1c6820 */ /* 0x000fe20000400000 */
[C---:B---3--:R-:W-:Y:S02]  /*0350*/  FSETP.GT.AND P1, PT, R23.reuse, 8.50705917302346158658e+37, PT ;  /* 0x7e8000001700780b */ /* 0x048fe40003f24000 */
[----:B------:R-:W-:Y:S02]  /*0360*/  FSETP.GEU.AND P3, PT, R23, 1.175494350822287508e-38, PT ;  /* 0x008000001700780b */ /* 0x000fe40003f6e000 */
[----:B------:R-:W-:-:S02]  /*0370*/  FSETP.GEU.AND P5, PT, R26, 1.175494350822287508e-38, PT ;  /* 0x008000001a00780b */ /* 0x000fc40003fae000 */
[C---:B0-----:R-:W-:Y:S01]  /*0380*/  FSETP.GT.AND P6, PT, R29.reuse, 8.50705917302346158658e+37, PT ;  /* 0x7e8000001d00780b */ /* 0x041fe20003fc4000 */
[----:B------:R-:W-:Y:S01]  /*0390*/  @P2 FMUL R26, R26, 0.25 ;  /* 0x3e8000001a1a2820 */ /* 0x000fe20000400000 */
[----:B------:R-:W-:Y:S02]  /*03a0*/  FSEL R20, R22, 1, P2 ;  /* 0x3f80000016147808 */ /* 0x000fe40001000000 */
[----:B------:R-:W-:-:S03]  /*03b0*/  FSETP.GEU.AND P2, PT, R29, 1.175494350822287508e-38, PT ;  /* 0x008000001d00780b */ /* 0x000fc60003f4e000 */
[----:B------:R-:W-:Y:S01]  /*03c0*/  @P1 FMUL R23, R23, 0.25 ;  /* 0x3e80000017171820 */ /* 0x000fe20000400000 */
[----:B------:R-:W-:-:S03]  /*03d0*/  @!P4 FMUL R28, R28, 16777216 ;  /* 0x4b8000001c1cc820 */ /* 0x000fc60000400000 */
[----:B------:R-:W-:Y:S02]  /*03e0*/  @!P3 FMUL R23, R23, 16777216 ;  /* 0x4b8000001717b820 */ /* 0x000fe40000400000 */
[----:B------:R-:W-:Y:S01]  /*03f0*/  @P6 FMUL R29, R29, 0.25 ;  /* 0x3e8000001d1d6820 */ /* 0x000fe20000400000 */
[----:B------:R-:W-:-:S03]  /*0400*/  @!P5 FMUL R26, R26, 16777216 ;  /* 0x4b8000001a1ad820 */ /* 0x000fc60000400000 */
[----:B------:R-:W-:Y:S01]  /*0410*/  @!P2 FMUL R29, R29, 16777216 ;  /* 0x4b8000001d1da820 */ /* 0x000fe20000400000 */
[----:B------:R-:W-:Y:S01]  /*0420*/  MUFU.RCP R23, R23 ;  /* 0x0000001700177308 */ /* 0x000fe20000001000 */
[----:B----4-:R-:W-:Y:S01]  /*0430*/  FADD R5, -R9, R5 ;  /* 0x0000000509057221 */ /* 0x010fe20000000100 */
[----:B------:R-:W-:-:S06]  /*0440*/  FSEL R9, R22, 1, P6 ;  /* 0x3f80000016097808 */ /* 0x000fcc0003000000 */
[----:B------:R-:W-:Y:S01]  /*0450*/  MUFU.RCP R25, R26 ;  /* 0x0000001a00197308 */ /* 0x000fe20000001000 */
[----:B------:R-:W-:-:S07]  /*0460*/  FSEL R22, R22, 1, P1 ;  /* 0x3f80000016167808 */ /* 0x000fce0000800000 */
[----:B------:R-:W0:Y:S08]  /*0470*/  MUFU.RCP R24, R29 ;  /* 0x0000001d00187308 */ /* 0x000e300000001000 */
[----:B------:R-:W1:Y:S01]  /*0480*/  MUFU.RCP R27, R28 ;  /* 0x0000001c001b7308 */ /* 0x000e620000001000 */
[----:B------:R-:W-:Y:S01]  /*0490*/  @!P2 FMUL R9, R9, 16777216 ;  /* 0x4b8000000909a820 */ /* 0x000fe20000400000 */
[----:B------:R-:W-:Y:S01]  /*04a0*/  @!P5 FMUL R20, R20, 16777216 ;  /* 0x4b8000001414d820 */ /* 0x000fe20000400000 */
[----:B------:R-:W-:Y:S01]  /*04b0*/  @!P4 FMUL R0, R0, 16777216 ;  /* 0x4b8000000000c820 */ /* 0x000fe20000400000 */
[----:B------:R-:W-:Y:S01]  /*04c0*/  @!P3 FMUL R22, R22, 16777216 ;  /* 0x4b8000001616b820 */ /* 0x000fe20000400000 */
[----:B------:R-:W-:Y:S01]  /*04d0*/  FADD R4, -R8, R4 ;  /* 0x0000000408047221 */ /* 0x000fe20000000100 */
[----:B------:R-:W-:Y:S01]  /*04e0*/  FADD R6, -R10, R6 ;  /* 0x000000060a067221 */ /* 0x000fe20000000100 */
[----:B------:R-:W-:Y:S01]  /*04f0*/  FADD R7, -R11, R7 ;  /* 0x000000070b077221 */ /* 0x000fe20000000100 */
[----:B0-----:R-:W-:Y:S01]  /*0500*/  FMUL R24, R24, R9 ;  /* 0x0000000918187220 */ /* 0x001fe20000400000 */
[----:B------:R-:W-:Y:S01]  /*0510*/  FMUL R25, R25, R20 ;  /* 0x0000001419197220 */ /* 0x000fe20000400000 */
[----:B------:R-:W-:Y:S01]  /*0520*/  FMUL R23, R23, R22 ;  /* 0x0000001617177220 */ /* 0x000fe20000400000 */
[----:B-1----:R-:W-:Y:S01]  /*0530*/  FMUL R0, R27, R0 ;  /* 0x000000001b007220 */ /* 0x002fe20000400000 */
[----:B------:R-:W-:Y:S01]  /*0540*/  FMUL R24, R24, R7 ;  /* 0x0000000718187220 */ /* 0x000fe20000400000 */
[----:B------:R-:W-:Y:S01]  /*0550*/  FMUL R25, R25, R6 ;  /* 0x0000000619197220 */ /* 0x000fe20000400000 */
[----:B------:R-:W-:Y:S01]  /*0560*/  FMUL R23, R23, R4 ;  /* 0x0000000417177220 */ /* 0x000fe20000400000 */
[----:B------:R-:W-:Y:S01]  /*0570*/  FMUL R0, R0, R5 ;  /* 0x0000000500007220 */ /* 0x000fe20000400000 */
[----:B--2---:R-:W-:Y:S01]  /*0580*/  FFMA R15, R24, R15, R19 ;  /* 0x0000000f180f7223 */ /* 0x004fe20000000013 */
[----:B------:R-:W-:Y:S01]  /*0590*/  FFMA R14, R25, R14, R18 ;  /* 0x0000000e190e7223 */ /* 0x000fe20000000012 */
[----:B------:R-:W-:Y:S01]  /*05a0*/  FFMA R12, R23, R12, R16 ;  /* 0x0000000c170c7223 */ /* 0x000fe20000000010 */
[----:B------:R-:W-:-:S02]  /*05b0*/  FFMA R0, R0, R13, R17 ;  /* 0x0000000d00007223 */ /* 0x000fc40000000011 */
[C---:B------:R-:W-:Y:S02]  /*05c0*/  FSETP.GEU.AND P1, PT, R15.reuse, RZ, PT ;  /* 0x000000ff0f00720b */ /* 0x040fe40003f2e000 */
[----:B------:R-:W-:Y:S02]  /*05d0*/  FSETP.GEU.AND P2, PT, R14, RZ, PT ;  /* 0x000000ff0e00720b */ /* 0x000fe40003f4e000 */
[----:B------:R-:W-:Y:S02]  /*05e0*/  FSETP.GEU.AND P3, PT, R0, RZ, PT ;  /* 0x000000ff0000720b */ /* 0x000fe40003f6e000 */
[----:B------:R-:W-:Y:S02]  /*05f0*/  FSETP.GEU.AND P4, PT, R12, RZ, PT ;  /* 0x000000ff0c00720b */ /* 0x000fe40003f8e000 */
[----:B------:R-:W-:Y:S02]  /*0600*/  SEL R15, R15, RZ, P1 ;  /* 0x000000ff0f0f7207 */ /* 0x000fe40000800000 */
[----:B------:R-:W-:-:S02]  /*0610*/  SEL R14, R14, RZ, P2 ;  /* 0x000000ff0e0e7207 */ /* 0x000fc40001000000 */
[----:B------:R-:W-:Y:S02]  /*0620*/  SEL R13, R0, RZ, P3 ;  /* 0x000000ff000d7207 */ /* 0x000fe40001800000 */
[----:B------:R-:W-:Y:S01]  /*0630*/  SEL R12, R12, RZ, P4 ;  /* 0x000000ff0c0c7207 */ /* 0x000fe20002000000 */
[----:B------:R-:W-:Y:S06]  /*0640*/  @P0 EXIT ;  /* 0x000000000000094d */ /* 0x000fec0003800000 */
[----:B------:R-:W-:Y:S01]  /*0650*/  STG.E.128 desc[UR4][R2.64], R12 ;  /* 0x0000000c02007986 */ /* 0x000fe2000c101d04 */
[----:B------:R-:W-:Y:S05]  /*0660*/  EXIT ;  /* 0x000000000000794d */ /* 0x000fea0003800000 */
.L_x_0:
[----:B------:R-:W-:-:S00]  /*0670*/  BRA `(.L_x_0) ;  /* 0xfffffffc00fc7947 */ /* 0x000fc0000383ffff */
[----:B------:R-:W-:-:S00]  /*0680*/  NOP ;  /* 0x0000000000007918 */ /* 0x000fc00000000000 */
[----:B------:R-:W-:-:S00]  /*0690*/  NOP ;  /* 0x0000000000007918 */ /* 0x000fc00000000000 */
[----:B------:R-:W-:-:S00]  /*06a0*/  NOP ;  /* 0x0000000000007918 */ /* 0x000fc00000000000 */
[----:B------:R-:W-:-:S00]  /*06b0*/  NOP ;  /* 0x0000000000007918 */ /* 0x000fc00000000000 */
[----:B------:R-:W-:-:S00]  /*06c0*/  NOP ;  /* 0x0000000000007918 */ /* 0x000fc00000000000 */
[----:B------:R-:W-:-:S00]  /*06d0*/  NOP ;  /* 0x0000000000007918 */ /* 0x000fc00000000000 */
[----:B------:R-:W-:-:S00]  /*06e0*/  NOP ;  /* 0x0000000000007918 */ /* 0x000fc00000000000 */
[----:B------:R-:W-:-:S00]  /*06f0*/  NOP ;  /* 0x0000000000007918 */ /* 0x000fc00000000000 */
.L_x_1:


//--------------------- .nv.global.init           --------------------------
	.section	.nv.global.init,"aw",@progbits
.nv.global.init:
	.type		_$_str,@object
	.size		_$_str,(_$_str_$_2 - _$_str)
_$_str:
        /*0000*/ 	.byte	0x5f, 0x5f, 0x43, 0x55, 0x44, 0x41, 0x5f, 0x46, 0x54, 0x5a, 0x00
	.type		_$_str_$_2,@object
	.size		_$_str_$_2,(.L_1 - _$_str_$_2)
_$_str_$_2:
        /*000b*/ 	.byte	0x5f, 0x5f, 0x43, 0x55, 0x44, 0x41, 0x5f, 0x50, 0x52, 0x45, 0x43, 0x5f, 0x53, 0x51, 0x52, 0x54
        /*001b*/ 	.byte	0x00
.L_1:


//--------------------- .nv.constant0.triton_poi_fused__native_batch_norm_legit_no_training_relu_10 --------------------------
	.section	.nv.constant0.triton_poi_fused__native_batch_norm_legit_no_training_relu_10,"a",@progbits
	.sectionflags	@""
	.align	4
.nv.constant0.triton_poi_fused__native_batch_norm_legit_no_training_relu_10:
	.zero		580
